//
// Generated by NVIDIA NVVM Compiler
//
// Compiler Build ID: CL-36424714
// Cuda compilation tools, release 13.0, V13.0.88
// Based on NVVM 20.0.0
//

.version 9.0
.target sm_100
.address_size 64

	// .globl	_Z7reduce3PfS_
// _ZZ7reduce3PfS_E10shared_mem has been demoted

.visible .entry _Z7reduce3PfS_(
	.param .u64 .ptr .align 1 _Z7reduce3PfS__param_0,
	.param .u64 .ptr .align 1 _Z7reduce3PfS__param_1
)
{
	.reg .pred 	%p<5>;
	.reg .b32 	%r<19>;
	.reg .b32 	%f<6>;
	.reg .b64 	%rd<9>;
	// demoted variable
	.shared .align 4 .b8 _ZZ7reduce3PfS_E10shared_mem[1024];
	ld.param.u64 	%rd2, [_Z7reduce3PfS__param_0];
	ld.param.u64 	%rd1, [_Z7reduce3PfS__param_1];
	cvta.to.global.u64 	%rd3, %rd2;
	mov.u32 	%r1, %tid.x;
	mov.u32 	%r2, %ctaid.x;
	mov.u32 	%r3, %ntid.x;
	mad.lo.s32 	%r8, %r2, %r3, %r1;
	mul.wide.u32 	%rd4, %r8, 4;
	add.s64 	%rd5, %rd3, %rd4;
	ld.global.f32 	%f1, [%rd5];
	shl.b32 	%r9, %r1, 2;
	mov.u32 	%r10, _ZZ7reduce3PfS_E10shared_mem;
	add.s32 	%r4, %r10, %r9;
	st.shared.f32 	[%r4], %f1;
	bar.sync 	0;
	setp.lt.u32 	%p1, %r3, 2;
	@%p1 bra 	$L__BB0_5;
	mov.b32 	%r18, 1;
$L__BB0_2:
	shl.b32 	%r18, %r18, 1;
	add.s32 	%r12, %r18, -1;
	not.b32 	%r13, %r18;
	and.b32  	%r14, %r13, %r12;
	popc.b32 	%r15, %r14;
	shr.u32 	%r7, %r3, %r15;
	setp.ge.u32 	%p2, %r1, %r7;
	@%p2 bra 	$L__BB0_4;
	shl.b32 	%r16, %r7, 2;
	add.s32 	%r17, %r4, %r16;
	ld.shared.f32 	%f2, [%r17];
	ld.shared.f32 	%f3, [%r4];
	add.f32 	%f4, %f2, %f3;
	st.shared.f32 	[%r4], %f4;
	bar.sync 	0;
$L__BB0_4:
	setp.lt.u32 	%p3, %r18, %r3;
	@%p3 bra 	$L__BB0_2;
$L__BB0_5:
	setp.ne.s32 	%p4, %r1, 0;
	@%p4 bra 	$L__BB0_7;
	ld.shared.f32 	%f5, [_ZZ7reduce3PfS_E10shared_mem];
	cvta.to.global.u64 	%rd6, %rd1;
	mul.wide.u32 	%rd7, %r2, 4;
	add.s64 	%rd8, %rd6, %rd7;
	st.global.f32 	[%rd8], %f5;
$L__BB0_7:
	ret;

}


// ===== COMPILED SASS (sm_100) =====

	.target	sm_100

	.elftype	@"ET_EXEC"


//--------------------- .note.nv.tkinfo           --------------------------
	.section	.note.nv.tkinfo,"",@"SHT_NOTE"
	.sectionflags	@"SHF_NOTE_NV_TKINFO"
	.tkinfo
        /*0018*/ 	.word	0x00000002
        /*0030*/ 	.string	""
        /*0030*/ 	.string	"ptxas"
        /*0030*/ 	.string	"Cuda compilation tools, release 13.0, V13.0.88"
        /*0030*/ 	.string	"Build cuda_13.0.r13.0/compiler.36424714_0"
        /*0030*/ 	.string	"-arch sm_100 -m 64 "



//--------------------- .note.nv.cuinfo           --------------------------
	.section	.note.nv.cuinfo,"",@"SHT_NOTE"
	.sectionflags	@"SHF_NOTE_NV_CUINFO"
        /*0018*/ 	.short	0x0002
        /*001a*/ 	.short	0x0064
        /*001c*/ 	.short	0x0082
	.zero		2


//--------------------- .nv.info                  --------------------------
	.section	.nv.info,"",@"SHT_CUDA_INFO"
	.align	4


	//----- nvinfo : EIATTR_REGCOUNT
	.align		4
        /*0000*/ 	.byte	0x04, 0x2f
        /*0002*/ 	.short	(.L_1 - .L_0)
	.align		4
.L_0:
        /*0004*/ 	.word	index@(_Z7reduce3PfS_)
        /*0008*/ 	.word	0x0000000c


	//----- nvinfo : EIATTR_FRAME_SIZE
	.align		4
.L_1:
        /*000c*/ 	.byte	0x04, 0x11
        /*000e*/ 	.short	(.L_3 - .L_2)
	.align		4
.L_2:
        /*0010*/ 	.word	index@(_Z7reduce3PfS_)
        /*0014*/ 	.word	0x00000000


	//----- nvinfo : EIATTR_MIN_STACK_SIZE
	.align		4
.L_3:
        /*0018*/ 	.byte	0x04, 0x12
        /*001a*/ 	.short	(.L_5 - .L_4)
	.align		4
.L_4:
        /*001c*/ 	.word	index@(_Z7reduce3PfS_)
        /*0020*/ 	.word	0x00000000
.L_5:


//--------------------- .nv.compat                --------------------------
	.section	.nv.compat,"",@"SHT_CUDA_COMPAT_INFO"
	.align	4
        /*0000*/ 	.byte	0x02, 0x09, 0x00, 0x00, 0x02, 0x02, 0x01, 0x00, 0x02, 0x05, 0x05, 0x00, 0x03, 0x07, 0x01, 0x01
        /*0010*/ 	.byte	0x02, 0x03, 0x00, 0x00, 0x02, 0x06, 0x01, 0x00, 0x04, 0x0b, 0x08, 0x00, 0x09, 0x00, 0x00, 0x00
        /*0020*/ 	.byte	0x00, 0x00, 0x00, 0x00


//--------------------- .nv.info._Z7reduce3PfS_   --------------------------
	.section	.nv.info._Z7reduce3PfS_,"",@"SHT_CUDA_INFO"
	.sectionflags	@""
	.align	4


	//----- nvinfo : EIATTR_CUDA_API_VERSION
	.align		4
        /*0000*/ 	.byte	0x04, 0x37
        /*0002*/ 	.short	(.L_7 - .L_6)
.L_6:
        /*0004*/ 	.word	0x00000082


	//----- nvinfo : EIATTR_KPARAM_INFO
	.align		4
.L_7:
        /*0008*/ 	.byte	0x04, 0x17
        /*000a*/ 	.short	(.L_9 - .L_8)
.L_8:
        /*000c*/ 	.word	0x00000000
        /*0010*/ 	.short	0x0001
        /*0012*/ 	.short	0x0008
        /*0014*/ 	.byte	0x00, 0xf5, 0x21, 0x00


	//----- nvinfo : EIATTR_KPARAM_INFO
	.align		4
.L_9:
        /*0018*/ 	.byte	0x04, 0x17
        /*001a*/ 	.short	(.L_11 - .L_10)
.L_10:
        /*001c*/ 	.word	0x00000000
        /*0020*/ 	.short	0x0000
        /*0022*/ 	.short	0x0000
        /*0024*/ 	.byte	0x00, 0xf5, 0x21, 0x00


	//----- nvinfo : EIATTR_SPARSE_MMA_MASK
	.align		4
.L_11:
        /*0028*/ 	.byte	0x03, 0x50
        /*002a*/ 	.short	0x0000


	//----- nvinfo : EIATTR_MAXREG_COUNT
	.align		4
        /*002c*/ 	.byte	0x03, 0x1b
        /*002e*/ 	.short	0x00ff


	//----- nvinfo : EIATTR_NUM_BARRIERS
	.align		4
        /*0030*/ 	.byte	0x02, 0x4c
        /*0032*/ 	.byte	0x01
	.zero		1


	//----- nvinfo : EIATTR_MERCURY_ISA_VERSION
	.align		4
        /*0034*/ 	.byte	0x03, 0x5f
        /*0036*/ 	.short	0x0101


	//----- nvinfo : EIATTR_VRC_CTA_INIT_COUNT
	.align		4
        /*0038*/ 	.byte	0x02, 0x4a
	.zero		1
	.zero		1


	//----- nvinfo : EIATTR_EXIT_INSTR_OFFSETS
	.align		4
        /*003c*/ 	.byte	0x04, 0x1c
        /*003e*/ 	.short	(.L_13 - .L_12)


	//   ....[0]....
.L_12:
        /*0040*/ 	.word	0x00000240


	//   ....[1]....
        /*0044*/ 	.word	0x000002c0


	//----- nvinfo : EIATTR_CRS_STACK_SIZE
	.align		4
.L_13:
        /*0048*/ 	.byte	0x04, 0x1e
        /*004a*/ 	.short	(.L_15 - .L_14)
.L_14:
        /*004c*/ 	.word	0x00000000


	//----- nvinfo : EIATTR_CBANK_PARAM_SIZE
	.align		4
.L_15:
        /*0050*/ 	.byte	0x03, 0x19
        /*0052*/ 	.short	0x0010


	//----- nvinfo : EIATTR_PARAM_CBANK
	.align		4
        /*0054*/ 	.byte	0x04, 0x0a
        /*0056*/ 	.short	(.L_17 - .L_16)
	.align		4
.L_16:
        /*0058*/ 	.word	index@(.nv.constant0._Z7reduce3PfS_)
        /*005c*/ 	.short	0x0380
        /*005e*/ 	.short	0x0010


	//----- nvinfo : EIATTR_SW_WAR
	.align		4
.L_17:
        /*0060*/ 	.byte	0x04, 0x36
        /*0062*/ 	.short	(.L_19 - .L_18)
.L_18:
        /*0064*/ 	.word	0x00000008
.L_19:


//--------------------- .nv.callgraph             --------------------------
	.section	.nv.callgraph,"",@"SHT_CUDA_CALLGRAPH"
	.align	4
	.sectionentsize	8
	.align		4
        /*0000*/ 	.word	0x00000000
	.align		4
        /*0004*/ 	.word	0xffffffff
	.align		4
        /*0008*/ 	.word	0x00000000
	.align		4
        /*000c*/ 	.word	0xfffffffe
	.align		4
        /*0010*/ 	.word	0x00000000
	.align		4
        /*0014*/ 	.word	0xfffffffd
	.align		4
        /*0018*/ 	.word	0x00000000
	.align		4
        /*001c*/ 	.word	0xfffffffc


//--------------------- .text._Z7reduce3PfS_      --------------------------
	.section	.text._Z7reduce3PfS_,"ax",@progbits
	.align	128
        .global         _Z7reduce3PfS_
        .type           _Z7reduce3PfS_,@function
        .size           _Z7reduce3PfS_,(.L_x_3 - _Z7reduce3PfS_)
        .other          _Z7reduce3PfS_,@"STO_CUDA_ENTRY STV_DEFAULT"
_Z7reduce3PfS_:
.text._Z7reduce3PfS_:
[----:B------:R-:W-:Y:S01]  /*0000*/  LDC R1, c[0x0][0x37c] ;  /* 0x0000df00ff017b82 */ /* 0x000fe20000000800 */
[----:B------:R-:W0:Y:S07]  /*0010*/  S2R R6, SR_TID.X ;  /* 0x0000000000067919 */ /* 0x000e2e0000002100 */
[----:B------:R-:W0:Y:S01]  /*0020*/  LDC R8, c[0x0][0x360] ;  /* 0x0000d800ff087b82 */ /* 0x000e220000000800 */
[----:B------:R-:W1:Y:S01]  /*0030*/  LDCU.64 UR6, c[0x0][0x358] ;  /* 0x00006b00ff0677ac */ /* 0x000e620008000a00 */
[----:B------:R-:W0:Y:S06]  /*0040*/  S2R R9, SR_CTAID.X ;  /* 0x0000000000097919 */ /* 0x000e2c0000002500 */
[----:B------:R-:W2:Y:S01]  /*0050*/  LDC.64 R2, c[0x0][0x380] ;  /* 0x0000e000ff027b82 */ /* 0x000ea20000000a00 */
[----:B0-----:R-:W-:-:S04]  /*0060*/  IMAD R5, R9, R8, R6 ;  /* 0x0000000809057224 */ /* 0x001fc800078e0206 */
[----:B--2---:R-:W-:-:S06]  /*0070*/  IMAD.WIDE.U32 R2, R5, 0x4, R2 ;  /* 0x0000000405027825 */ /* 0x004fcc00078e0002 */
[----:B-1----:R-:W2:Y:S01]  /*0080*/  LDG.E R2, desc[UR6][R2.64] ;  /* 0x0000000602027981 */ /* 0x002ea2000c1e1900 */
[----:B------:R-:W0:Y:S01]  /*0090*/  S2UR UR5, SR_CgaCtaId ;  /* 0x00000000000579c3 */ /* 0x000e220000008800 */
[----:B------:R-:W-:Y:S01]  /*00a0*/  UMOV UR4, 0x400 ;  /* 0x0000040000047882 */ /* 0x000fe20000000000 */
[----:B------:R-:W-:Y:S02]  /*00b0*/  ISETP.GE.U32.AND P1, PT, R8, 0x2, PT ;  /* 0x000000020800780c */ /* 0x000fe40003f26070 */
[----:B------:R-:W-:Y:S01]  /*00c0*/  ISETP.NE.AND P0, PT, R6, RZ, PT ;  /* 0x000000ff0600720c */ /* 0x000fe20003f05270 */
[----:B0-----:R-:W-:-:S06]  /*00d0*/  ULEA UR4, UR5, UR4, 0x18 ;  /* 0x0000000405047291 */ /* 0x001fcc000f8ec0ff */
[----:B------:R-:W-:-:S05]  /*00e0*/  LEA R5, R6, UR4, 0x2 ;  /* 0x0000000406057c11 */ /* 0x000fca000f8e10ff */
[----:B--2---:R0:W-:Y:S01]  /*00f0*/  STS [R5], R2 ;  /* 0x0000000205007388 */ /* 0x0041e20000000800 */
[----:B------:R-:W-:Y:S06]  /*0100*/  BAR.SYNC.DEFER_BLOCKING 0x0 ;  /* 0x0000000000007b1d */ /* 0x000fec0000010000 */
[----:B------:R-:W-:Y:S05]  /*0110*/  @!P1 BRA `(.L_x_0) ;  /* 0x0000000000489947 */ /* 0x000fea0003800000 */
[----:B------:R-:W-:Y:S01]  /*0120*/  BSSY B0, `(.L_x_0) ;  /* 0x0000011000007945 */ /* 0x000fe20003800000 */
[----:B------:R-:W-:-:S07]  /*0130*/  IMAD.MOV.U32 R0, RZ, RZ, 0x1 ;  /* 0x00000001ff007424 */ /* 0x000fce00078e00ff */
.L_x_1:
[----:B------:R-:W-:-:S05]  /*0140*/  IMAD.SHL.U32 R0, R0, 0x2, RZ ;  /* 0x0000000200007824 */ /* 0x000fca00078e00ff */
[----:B------:R-:W-:-:S04]  /*0150*/  IADD3 R3, PT, PT, R0, -0x1, RZ ;  /* 0xffffffff00037810 */ /* 0x000fc80007ffe0ff */
[----:B------:R-:W-:-:S06]  /*0160*/  LOP3.LUT R3, R0, R3, RZ, 0xc, !PT ;  /* 0x0000000300037212 */ /* 0x000fcc00078e0cff */
[----:B------:R-:W0:Y:S02]  /*0170*/  POPC R3, R3 ;  /* 0x0000000300037309 */ /* 0x000e240000000000 */
[----:B0-----:R-:W-:-:S04]  /*0180*/  SHF.R.U32.HI R2, RZ, R3, R8 ;  /* 0x00000003ff027219 */ /* 0x001fc80000011608 */
[----:B------:R-:W-:-:S13]  /*0190*/  ISETP.GE.U32.AND P1, PT, R6, R2, PT ;  /* 0x000000020600720c */ /* 0x000fda0003f26070 */
[----:B------:R-:W-:Y:S01]  /*01a0*/  @!P1 IMAD R2, R2, 0x4, R5 ;  /* 0x0000000402029824 */ /* 0x000fe200078e0205 */
[----:B------:R-:W-:Y:S01]  /*01b0*/  @!P1 LDS R7, [R5] ;  /* 0x0000000005079984 */ /* 0x000fe20000000800 */
[----:B------:R-:W-:Y:S05]  /*01c0*/  @!P1 WARPSYNC.ALL ;  /* 0x0000000000009948 */ /* 0x000fea0003800000 */
[----:B------:R-:W0:Y:S02]  /*01d0*/  @!P1 LDS R2, [R2] ;  /* 0x0000000002029984 */ /* 0x000e240000000800 */
[----:B0-----:R-:W-:-:S05]  /*01e0*/  @!P1 FADD R4, R2, R7 ;  /* 0x0000000702049221 */ /* 0x001fca0000000000 */
[----:B------:R1:W-:Y:S01]  /*01f0*/  @!P1 STS [R5], R4 ;  /* 0x0000000405009388 */ /* 0x0003e20000000800 */
[----:B------:R-:W-:Y:S01]  /*0200*/  @!P1 BAR.SYNC.DEFER_BLOCKING 0x0 ;  /* 0x0000000000009b1d */ /* 0x000fe20000010000 */
[----:B------:R-:W-:-:S13]  /*0210*/  ISETP.GE.U32.AND P1, PT, R0, R8, PT ;  /* 0x000000080000720c */ /* 0x000fda0003f26070 */
[----:B-1----:R-:W-:Y:S05]  /*0220*/  @!P1 BRA `(.L_x_1) ;  /* 0xfffffffc00c49947 */ /* 0x002fea000383ffff */
[----:B------:R-:W-:Y:S05]  /*0230*/  BSYNC B0 ;  /* 0x0000000000007941 */ /* 0x000fea0003800000 */
.L_x_0:
[----:B------:R-:W-:Y:S05]  /*0240*/  @P0 EXIT ;  /* 0x000000000000094d */ /* 0x000fea0003800000 */
[----:B------:R-:W1:Y:S01]  /*0250*/  S2UR UR5, SR_CgaCtaId ;  /* 0x00000000000579c3 */ /* 0x000e620000008800 */
[----:B------:R-:W-:-:S07]  /*0260*/  UMOV UR4, 0x400 ;  /* 0x0000040000047882 */ /* 0x000fce0000000000 */
[----:B0-----:R-:W0:Y:S01]  /*0270*/  LDC.64 R2, c[0x0][0x388] ;  /* 0x0000e200ff027b82 */ /* 0x001e220000000a00 */
[----:B-1----:R-:W-:Y:S01]  /*0280*/  ULEA UR4, UR5, UR4, 0x18 ;  /* 0x0000000405047291 */ /* 0x002fe2000f8ec0ff */
[----:B0-----:R-:W-:-:S08]  /*0290*/  IMAD.WIDE.U32 R2, R9, 0x4, R2 ;  /* 0x0000000409027825 */ /* 0x001fd000078e0002 */
[----:B------:R-:W0:Y:S04]  /*02a0*/  LDS R5, [UR4] ;  /* 0x00000004ff057984 */ /* 0x000e280008000800 */
[----:B0-----:R-:W-:Y:S01]  /*02b0*/  STG.E desc[UR6][R2.64], R5 ;  /* 0x0000000502007986 */ /* 0x001fe2000c101906 */
[----:B------:R-:W-:Y:S05]  /*02c0*/  EXIT ;  /* 0x000000000000794d */ /* 0x000fea0003800000 */
.L_x_2:
[----:B------:R-:W-:-:S00]  /*02d0*/  BRA `(.L_x_2) ;  /* 0xfffffffc00fc7947 */ /* 0x000fc0000383ffff */
[----:B------:R-:W-:-:S00]  /*02e0*/  NOP ;  /* 0x0000000000007918 */ /* 0x000fc00000000000 */
        /* <DEDUP_REMOVED lines=9> */
.L_x_3:


//--------------------- .nv.shared._Z7reduce3PfS_ --------------------------
	.section	.nv.shared._Z7reduce3PfS_,"aw",@nobits
	.sectionflags	@""
	.align	4
.nv.shared._Z7reduce3PfS_:
	.zero		2048


//--------------------- .nv.shared.reserved.0     --------------------------
	.section	.nv.shared.reserved.0,"aw",@nobits
	.weak		__nv_reservedSMEM_offset_0_alias
	.size		__nv_reservedSMEM_offset_0_alias, 0, 64
	.other		__nv_reservedSMEM_offset_0_alias,@"STO_CUDA_RESERVED_SHARED STV_DEFAULT"
__nv_reservedSMEM_offset_0_alias:
	.zero		0
	.zero		64


//--------------------- .nv.constant0._Z7reduce3PfS_ --------------------------
	.section	.nv.constant0._Z7reduce3PfS_,"a",@progbits
	.sectionflags	@""
	.align	4
.nv.constant0._Z7reduce3PfS_:
	.zero		912


//--------------------- SYMBOLS --------------------------

	.type		.nv.reservedSmem.offset0,@object
	.size		.nv.reservedSmem.offset0,0x4
	.type		.nv.reservedSmem.cap,@object
	.size		.nv.reservedSmem.cap,0x4
